//
// Generated by NVIDIA NVVM Compiler
//
// Compiler Build ID: CL-36424714
// Cuda compilation tools, release 13.0, V13.0.88
// Based on NVVM 20.0.0
//

.version 9.0
.target sm_100
.address_size 64

	// .globl	_Z6phase1Piii
// _ZZ6phase1PiiiE8d_shared has been demoted
// _ZZ6phase2PiiiE12pivot_shared has been demoted
// _ZZ6phase2PiiiE8d_shared has been demoted
// _ZZ6phase3PiiiE10row_shared has been demoted
// _ZZ6phase3PiiiE10col_shared has been demoted

.visible .entry _Z6phase1Piii(
	.param .u64 .ptr .align 1 _Z6phase1Piii_param_0,
	.param .u32 _Z6phase1Piii_param_1,
	.param .u32 _Z6phase1Piii_param_2
)
{
	.reg .pred 	%p<34>;
	.reg .b32 	%r<149>;
	.reg .b64 	%rd<5>;
	// demoted variable
	.shared .align 4 .b8 _ZZ6phase1PiiiE8d_shared[4096];
	ld.param.u64 	%rd2, [_Z6phase1Piii_param_0];
	ld.param.u32 	%r41, [_Z6phase1Piii_param_1];
	ld.param.u32 	%r40, [_Z6phase1Piii_param_2];
	mov.u32 	%r1, %tid.y;
	shl.b32 	%r42, %r41, 5;
	add.s32 	%r2, %r42, %r1;
	mov.u32 	%r3, %tid.x;
	add.s32 	%r4, %r42, %r3;
	max.s32 	%r43, %r2, %r4;
	setp.ge.s32 	%p1, %r43, %r40;
	@%p1 bra 	$L__BB0_66;
	cvta.to.global.u64 	%rd3, %rd2;
	shl.b32 	%r44, %r1, 5;
	mad.lo.s32 	%r45, %r2, %r40, %r4;
	mul.wide.s32 	%rd4, %r45, 4;
	add.s64 	%rd1, %rd3, %rd4;
	ld.global.u32 	%r46, [%rd1];
	add.s32 	%r47, %r44, %r3;
	shl.b32 	%r48, %r47, 2;
	mov.u32 	%r49, _ZZ6phase1PiiiE8d_shared;
	add.s32 	%r5, %r49, %r48;
	st.shared.u32 	[%r5], %r46;
	bar.sync 	0;
	shl.b32 	%r50, %r1, 7;
	add.s32 	%r6, %r49, %r50;
	ld.shared.u32 	%r51, [%r6];
	shl.b32 	%r52, %r3, 2;
	add.s32 	%r7, %r49, %r52;
	ld.shared.u32 	%r53, [%r7];
	add.s32 	%r8, %r53, %r51;
	ld.shared.u32 	%r54, [%r5];
	setp.ge.s32 	%p2, %r8, %r54;
	@%p2 bra 	$L__BB0_3;
	st.shared.u32 	[%r5], %r8;
$L__BB0_3:
	bar.sync 	0;
	ld.shared.u32 	%r55, [%r6+4];
	ld.shared.u32 	%r56, [%r7+128];
	add.s32 	%r9, %r56, %r55;
	ld.shared.u32 	%r57, [%r5];
	setp.ge.s32 	%p3, %r9, %r57;
	@%p3 bra 	$L__BB0_5;
	st.shared.u32 	[%r5], %r9;
$L__BB0_5:
	bar.sync 	0;
	ld.shared.u32 	%r58, [%r6+8];
	ld.shared.u32 	%r59, [%r7+256];
	add.s32 	%r10, %r59, %r58;
	ld.shared.u32 	%r60, [%r5];
	setp.ge.s32 	%p4, %r10, %r60;
	@%p4 bra 	$L__BB0_7;
	st.shared.u32 	[%r5], %r10;
$L__BB0_7:
	bar.sync 	0;
	ld.shared.u32 	%r61, [%r6+12];
	ld.shared.u32 	%r62, [%r7+384];
	add.s32 	%r11, %r62, %r61;
	ld.shared.u32 	%r63, [%r5];
	setp.ge.s32 	%p5, %r11, %r63;
	@%p5 bra 	$L__BB0_9;
	st.shared.u32 	[%r5], %r11;
$L__BB0_9:
	bar.sync 	0;
	ld.shared.u32 	%r64, [%r6+16];
	ld.shared.u32 	%r65, [%r7+512];
	add.s32 	%r12, %r65, %r64;
	ld.shared.u32 	%r66, [%r5];
	setp.ge.s32 	%p6, %r12, %r66;
	@%p6 bra 	$L__BB0_11;
	st.shared.u32 	[%r5], %r12;
$L__BB0_11:
	bar.sync 	0;
	ld.shared.u32 	%r67, [%r6+20];
	ld.shared.u32 	%r68, [%r7+640];
	add.s32 	%r13, %r68, %r67;
	ld.shared.u32 	%r69, [%r5];
	setp.ge.s32 	%p7, %r13, %r69;
	@%p7 bra 	$L__BB0_13;
	st.shared.u32 	[%r5], %r13;
$L__BB0_13:
	bar.sync 	0;
	ld.shared.u32 	%r70, [%r6+24];
	ld.shared.u32 	%r71, [%r7+768];
	add.s32 	%r14, %r71, %r70;
	ld.shared.u32 	%r72, [%r5];
	setp.ge.s32 	%p8, %r14, %r72;
	@%p8 bra 	$L__BB0_15;
	st.shared.u32 	[%r5], %r14;
$L__BB0_15:
	bar.sync 	0;
	ld.shared.u32 	%r73, [%r6+28];
	ld.shared.u32 	%r74, [%r7+896];
	add.s32 	%r15, %r74, %r73;
	ld.shared.u32 	%r75, [%r5];
	setp.ge.s32 	%p9, %r15, %r75;
	@%p9 bra 	$L__BB0_17;
	st.shared.u32 	[%r5], %r15;
$L__BB0_17:
	bar.sync 	0;
	ld.shared.u32 	%r76, [%r6+32];
	ld.shared.u32 	%r77, [%r7+1024];
	add.s32 	%r16, %r77, %r76;
	ld.shared.u32 	%r78, [%r5];
	setp.ge.s32 	%p10, %r16, %r78;
	@%p10 bra 	$L__BB0_19;
	st.shared.u32 	[%r5], %r16;
$L__BB0_19:
	bar.sync 	0;
	ld.shared.u32 	%r79, [%r6+36];
	ld.shared.u32 	%r80, [%r7+1152];
	add.s32 	%r17, %r80, %r79;
	ld.shared.u32 	%r81, [%r5];
	setp.ge.s32 	%p11, %r17, %r81;
	@%p11 bra 	$L__BB0_21;
	st.shared.u32 	[%r5], %r17;
$L__BB0_21:
	bar.sync 	0;
	ld.shared.u32 	%r82, [%r6+40];
	ld.shared.u32 	%r83, [%r7+1280];
	add.s32 	%r18, %r83, %r82;
	ld.shared.u32 	%r84, [%r5];
	setp.ge.s32 	%p12, %r18, %r84;
	@%p12 bra 	$L__BB0_23;
	st.shared.u32 	[%r5], %r18;
$L__BB0_23:
	bar.sync 	0;
	ld.shared.u32 	%r85, [%r6+44];
	ld.shared.u32 	%r86, [%r7+1408];
	add.s32 	%r19, %r86, %r85;
	ld.shared.u32 	%r87, [%r5];
	setp.ge.s32 	%p13, %r19, %r87;
	@%p13 bra 	$L__BB0_25;
	st.shared.u32 	[%r5], %r19;
$L__BB0_25:
	bar.sync 	0;
	ld.shared.u32 	%r88, [%r6+48];
	ld.shared.u32 	%r89, [%r7+1536];
	add.s32 	%r20, %r89, %r88;
	ld.shared.u32 	%r90, [%r5];
	setp.ge.s32 	%p14, %r20, %r90;
	@%p14 bra 	$L__BB0_27;
	st.shared.u32 	[%r5], %r20;
$L__BB0_27:
	bar.sync 	0;
	ld.shared.u32 	%r91, [%r6+52];
	ld.shared.u32 	%r92, [%r7+1664];
	add.s32 	%r21, %r92, %r91;
	ld.shared.u32 	%r93, [%r5];
	setp.ge.s32 	%p15, %r21, %r93;
	@%p15 bra 	$L__BB0_29;
	st.shared.u32 	[%r5], %r21;
$L__BB0_29:
	bar.sync 	0;
	ld.shared.u32 	%r94, [%r6+56];
	ld.shared.u32 	%r95, [%r7+1792];
	add.s32 	%r22, %r95, %r94;
	ld.shared.u32 	%r96, [%r5];
	setp.ge.s32 	%p16, %r22, %r96;
	@%p16 bra 	$L__BB0_31;
	st.shared.u32 	[%r5], %r22;
$L__BB0_31:
	bar.sync 	0;
	ld.shared.u32 	%r97, [%r6+60];
	ld.shared.u32 	%r98, [%r7+1920];
	add.s32 	%r23, %r98, %r97;
	ld.shared.u32 	%r99, [%r5];
	setp.ge.s32 	%p17, %r23, %r99;
	@%p17 bra 	$L__BB0_33;
	st.shared.u32 	[%r5], %r23;
$L__BB0_33:
	bar.sync 	0;
	ld.shared.u32 	%r100, [%r6+64];
	ld.shared.u32 	%r101, [%r7+2048];
	add.s32 	%r24, %r101, %r100;
	ld.shared.u32 	%r102, [%r5];
	setp.ge.s32 	%p18, %r24, %r102;
	@%p18 bra 	$L__BB0_35;
	st.shared.u32 	[%r5], %r24;
$L__BB0_35:
	bar.sync 	0;
	ld.shared.u32 	%r103, [%r6+68];
	ld.shared.u32 	%r104, [%r7+2176];
	add.s32 	%r25, %r104, %r103;
	ld.shared.u32 	%r105, [%r5];
	setp.ge.s32 	%p19, %r25, %r105;
	@%p19 bra 	$L__BB0_37;
	st.shared.u32 	[%r5], %r25;
$L__BB0_37:
	bar.sync 	0;
	ld.shared.u32 	%r106, [%r6+72];
	ld.shared.u32 	%r107, [%r7+2304];
	add.s32 	%r26, %r107, %r106;
	ld.shared.u32 	%r108, [%r5];
	setp.ge.s32 	%p20, %r26, %r108;
	@%p20 bra 	$L__BB0_39;
	st.shared.u32 	[%r5], %r26;
$L__BB0_39:
	bar.sync 	0;
	ld.shared.u32 	%r109, [%r6+76];
	ld.shared.u32 	%r110, [%r7+2432];
	add.s32 	%r27, %r110, %r109;
	ld.shared.u32 	%r111, [%r5];
	setp.ge.s32 	%p21, %r27, %r111;
	@%p21 bra 	$L__BB0_41;
	st.shared.u32 	[%r5], %r27;
$L__BB0_41:
	bar.sync 	0;
	ld.shared.u32 	%r112, [%r6+80];
	ld.shared.u32 	%r113, [%r7+2560];
	add.s32 	%r28, %r113, %r112;
	ld.shared.u32 	%r114, [%r5];
	setp.ge.s32 	%p22, %r28, %r114;
	@%p22 bra 	$L__BB0_43;
	st.shared.u32 	[%r5], %r28;
$L__BB0_43:
	bar.sync 	0;
	ld.shared.u32 	%r115, [%r6+84];
	ld.shared.u32 	%r116, [%r7+2688];
	add.s32 	%r29, %r116, %r115;
	ld.shared.u32 	%r117, [%r5];
	setp.ge.s32 	%p23, %r29, %r117;
	@%p23 bra 	$L__BB0_45;
	st.shared.u32 	[%r5], %r29;
$L__BB0_45:
	bar.sync 	0;
	ld.shared.u32 	%r118, [%r6+88];
	ld.shared.u32 	%r119, [%r7+2816];
	add.s32 	%r30, %r119, %r118;
	ld.shared.u32 	%r120, [%r5];
	setp.ge.s32 	%p24, %r30, %r120;
	@%p24 bra 	$L__BB0_47;
	st.shared.u32 	[%r5], %r30;
$L__BB0_47:
	bar.sync 	0;
	ld.shared.u32 	%r121, [%r6+92];
	ld.shared.u32 	%r122, [%r7+2944];
	add.s32 	%r31, %r122, %r121;
	ld.shared.u32 	%r123, [%r5];
	setp.ge.s32 	%p25, %r31, %r123;
	@%p25 bra 	$L__BB0_49;
	st.shared.u32 	[%r5], %r31;
$L__BB0_49:
	bar.sync 	0;
	ld.shared.u32 	%r124, [%r6+96];
	ld.shared.u32 	%r125, [%r7+3072];
	add.s32 	%r32, %r125, %r124;
	ld.shared.u32 	%r126, [%r5];
	setp.ge.s32 	%p26, %r32, %r126;
	@%p26 bra 	$L__BB0_51;
	st.shared.u32 	[%r5], %r32;
$L__BB0_51:
	bar.sync 	0;
	ld.shared.u32 	%r127, [%r6+100];
	ld.shared.u32 	%r128, [%r7+3200];
	add.s32 	%r33, %r128, %r127;
	ld.shared.u32 	%r129, [%r5];
	setp.ge.s32 	%p27, %r33, %r129;
	@%p27 bra 	$L__BB0_53;
	st.shared.u32 	[%r5], %r33;
$L__BB0_53:
	bar.sync 	0;
	ld.shared.u32 	%r130, [%r6+104];
	ld.shared.u32 	%r131, [%r7+3328];
	add.s32 	%r34, %r131, %r130;
	ld.shared.u32 	%r132, [%r5];
	setp.ge.s32 	%p28, %r34, %r132;
	@%p28 bra 	$L__BB0_55;
	st.shared.u32 	[%r5], %r34;
$L__BB0_55:
	bar.sync 	0;
	ld.shared.u32 	%r133, [%r6+108];
	ld.shared.u32 	%r134, [%r7+3456];
	add.s32 	%r35, %r134, %r133;
	ld.shared.u32 	%r135, [%r5];
	setp.ge.s32 	%p29, %r35, %r135;
	@%p29 bra 	$L__BB0_57;
	st.shared.u32 	[%r5], %r35;
$L__BB0_57:
	bar.sync 	0;
	ld.shared.u32 	%r136, [%r6+112];
	ld.shared.u32 	%r137, [%r7+3584];
	add.s32 	%r36, %r137, %r136;
	ld.shared.u32 	%r138, [%r5];
	setp.ge.s32 	%p30, %r36, %r138;
	@%p30 bra 	$L__BB0_59;
	st.shared.u32 	[%r5], %r36;
$L__BB0_59:
	bar.sync 	0;
	ld.shared.u32 	%r139, [%r6+116];
	ld.shared.u32 	%r140, [%r7+3712];
	add.s32 	%r37, %r140, %r139;
	ld.shared.u32 	%r141, [%r5];
	setp.ge.s32 	%p31, %r37, %r141;
	@%p31 bra 	$L__BB0_61;
	st.shared.u32 	[%r5], %r37;
$L__BB0_61:
	bar.sync 	0;
	ld.shared.u32 	%r142, [%r6+120];
	ld.shared.u32 	%r143, [%r7+3840];
	add.s32 	%r38, %r143, %r142;
	ld.shared.u32 	%r144, [%r5];
	setp.ge.s32 	%p32, %r38, %r144;
	@%p32 bra 	$L__BB0_63;
	st.shared.u32 	[%r5], %r38;
$L__BB0_63:
	bar.sync 	0;
	ld.shared.u32 	%r145, [%r6+124];
	ld.shared.u32 	%r146, [%r7+3968];
	add.s32 	%r39, %r146, %r145;
	ld.shared.u32 	%r147, [%r5];
	setp.ge.s32 	%p33, %r39, %r147;
	@%p33 bra 	$L__BB0_65;
	st.shared.u32 	[%r5], %r39;
$L__BB0_65:
	bar.sync 	0;
	ld.shared.u32 	%r148, [%r5];
	st.global.u32 	[%rd1], %r148;
$L__BB0_66:
	ret;

}
	// .globl	_Z6phase2Piii
.visible .entry _Z6phase2Piii(
	.param .u64 .ptr .align 1 _Z6phase2Piii_param_0,
	.param .u32 _Z6phase2Piii_param_1,
	.param .u32 _Z6phase2Piii_param_2
)
{
	.reg .pred 	%p<21>;
	.reg .b32 	%r<130>;
	.reg .b64 	%rd<7>;
	// demoted variable
	.shared .align 4 .b8 _ZZ6phase2PiiiE12pivot_shared[4096];
	// demoted variable
	.shared .align 4 .b8 _ZZ6phase2PiiiE8d_shared[4096];
	ld.param.u64 	%rd2, [_Z6phase2Piii_param_0];
	ld.param.u32 	%r56, [_Z6phase2Piii_param_1];
	ld.param.u32 	%r57, [_Z6phase2Piii_param_2];
	mov.u32 	%r1, %ctaid.x;
	setp.eq.s32 	%p1, %r1, %r56;
	@%p1 bra 	$L__BB1_45;
	mov.u32 	%r2, %tid.y;
	shl.b32 	%r58, %r1, 5;
	add.s32 	%r59, %r58, %r2;
	mov.u32 	%r3, %tid.x;
	add.s32 	%r60, %r58, %r3;
	shl.b32 	%r61, %r56, 5;
	add.s32 	%r4, %r61, %r2;
	add.s32 	%r5, %r61, %r3;
	mov.u32 	%r6, %ctaid.y;
	setp.eq.s32 	%p2, %r6, 0;
	selp.b32 	%r7, %r4, %r59, %p2;
	selp.b32 	%r62, %r60, %r5, %p2;
	max.s32 	%r63, %r7, %r62;
	setp.ge.s32 	%p3, %r63, %r57;
	@%p3 bra 	$L__BB1_45;
	cvta.to.global.u64 	%rd3, %rd2;
	shl.b32 	%r65, %r2, 5;
	mad.lo.s32 	%r66, %r4, %r57, %r5;
	mul.wide.s32 	%rd4, %r66, 4;
	add.s64 	%rd5, %rd3, %rd4;
	ld.global.u32 	%r67, [%rd5];
	add.s32 	%r68, %r65, %r3;
	shl.b32 	%r69, %r68, 2;
	mov.u32 	%r70, _ZZ6phase2PiiiE12pivot_shared;
	add.s32 	%r71, %r70, %r69;
	st.shared.u32 	[%r71], %r67;
	mad.lo.s32 	%r72, %r7, %r57, %r62;
	mul.wide.s32 	%rd6, %r72, 4;
	add.s64 	%rd1, %rd3, %rd6;
	ld.global.u32 	%r73, [%rd1];
	mov.u32 	%r74, _ZZ6phase2PiiiE8d_shared;
	add.s32 	%r9, %r74, %r69;
	st.shared.u32 	[%r9], %r73;
	bar.sync 	0;
	ld.shared.u32 	%r115, [%r9];
	shl.b32 	%r75, %r2, 7;
	or.b32  	%r111, %r75, 28;
	shl.b32 	%r110, %r3, 2;
	mov.b32 	%r112, 16;
$L__BB1_3:
	setp.ne.s32 	%p4, %r6, 0;
	add.s32 	%r17, %r70, %r111;
	add.s32 	%r18, %r74, %r110;
	add.s32 	%r19, %r74, %r111;
	add.s32 	%r20, %r70, %r110;
	@%p4 bra 	$L__BB1_5;
	ld.shared.u32 	%r80, [%r17+-28];
	ld.shared.u32 	%r81, [%r18];
	add.s32 	%r114, %r81, %r80;
	bra.uni 	$L__BB1_6;
$L__BB1_5:
	ld.shared.u32 	%r78, [%r19+-28];
	ld.shared.u32 	%r79, [%r20];
	add.s32 	%r114, %r79, %r78;
$L__BB1_6:
	setp.ge.s32 	%p5, %r114, %r115;
	@%p5 bra 	$L__BB1_8;
	st.shared.u32 	[%r9], %r114;
	mov.u32 	%r115, %r114;
$L__BB1_8:
	setp.eq.s32 	%p6, %r6, 0;
	@%p6 bra 	$L__BB1_10;
	ld.shared.u32 	%r82, [%r19+-24];
	ld.shared.u32 	%r83, [%r20+128];
	add.s32 	%r116, %r83, %r82;
	bra.uni 	$L__BB1_11;
$L__BB1_10:
	ld.shared.u32 	%r84, [%r17+-24];
	ld.shared.u32 	%r85, [%r18+128];
	add.s32 	%r116, %r85, %r84;
$L__BB1_11:
	setp.ge.s32 	%p7, %r116, %r115;
	@%p7 bra 	$L__BB1_13;
	st.shared.u32 	[%r9], %r116;
	mov.u32 	%r115, %r116;
$L__BB1_13:
	setp.eq.s32 	%p8, %r6, 0;
	@%p8 bra 	$L__BB1_15;
	ld.shared.u32 	%r86, [%r19+-20];
	ld.shared.u32 	%r87, [%r20+256];
	add.s32 	%r118, %r87, %r86;
	bra.uni 	$L__BB1_16;
$L__BB1_15:
	ld.shared.u32 	%r88, [%r17+-20];
	ld.shared.u32 	%r89, [%r18+256];
	add.s32 	%r118, %r89, %r88;
$L__BB1_16:
	setp.ge.s32 	%p9, %r118, %r115;
	@%p9 bra 	$L__BB1_18;
	st.shared.u32 	[%r9], %r118;
	mov.u32 	%r115, %r118;
$L__BB1_18:
	setp.eq.s32 	%p10, %r6, 0;
	@%p10 bra 	$L__BB1_20;
	ld.shared.u32 	%r90, [%r19+-16];
	ld.shared.u32 	%r91, [%r20+384];
	add.s32 	%r120, %r91, %r90;
	bra.uni 	$L__BB1_21;
$L__BB1_20:
	ld.shared.u32 	%r92, [%r17+-16];
	ld.shared.u32 	%r93, [%r18+384];
	add.s32 	%r120, %r93, %r92;
$L__BB1_21:
	setp.ge.s32 	%p11, %r120, %r115;
	@%p11 bra 	$L__BB1_23;
	st.shared.u32 	[%r9], %r120;
	mov.u32 	%r115, %r120;
$L__BB1_23:
	setp.eq.s32 	%p12, %r6, 0;
	@%p12 bra 	$L__BB1_25;
	ld.shared.u32 	%r94, [%r19+-12];
	ld.shared.u32 	%r95, [%r20+512];
	add.s32 	%r122, %r95, %r94;
	bra.uni 	$L__BB1_26;
$L__BB1_25:
	ld.shared.u32 	%r96, [%r17+-12];
	ld.shared.u32 	%r97, [%r18+512];
	add.s32 	%r122, %r97, %r96;
$L__BB1_26:
	setp.ge.s32 	%p13, %r122, %r115;
	@%p13 bra 	$L__BB1_28;
	st.shared.u32 	[%r9], %r122;
	mov.u32 	%r115, %r122;
$L__BB1_28:
	setp.eq.s32 	%p14, %r6, 0;
	@%p14 bra 	$L__BB1_30;
	ld.shared.u32 	%r98, [%r19+-8];
	ld.shared.u32 	%r99, [%r20+640];
	add.s32 	%r124, %r99, %r98;
	bra.uni 	$L__BB1_31;
$L__BB1_30:
	ld.shared.u32 	%r100, [%r17+-8];
	ld.shared.u32 	%r101, [%r18+640];
	add.s32 	%r124, %r101, %r100;
$L__BB1_31:
	setp.ge.s32 	%p15, %r124, %r115;
	@%p15 bra 	$L__BB1_33;
	st.shared.u32 	[%r9], %r124;
	mov.u32 	%r115, %r124;
$L__BB1_33:
	setp.eq.s32 	%p16, %r6, 0;
	@%p16 bra 	$L__BB1_35;
	ld.shared.u32 	%r102, [%r19+-4];
	ld.shared.u32 	%r103, [%r20+768];
	add.s32 	%r126, %r103, %r102;
	bra.uni 	$L__BB1_36;
$L__BB1_35:
	ld.shared.u32 	%r104, [%r17+-4];
	ld.shared.u32 	%r105, [%r18+768];
	add.s32 	%r126, %r105, %r104;
$L__BB1_36:
	setp.ge.s32 	%p17, %r126, %r115;
	@%p17 bra 	$L__BB1_38;
	st.shared.u32 	[%r9], %r126;
	mov.u32 	%r115, %r126;
$L__BB1_38:
	setp.eq.s32 	%p18, %r6, 0;
	@%p18 bra 	$L__BB1_40;
	ld.shared.u32 	%r106, [%r19];
	ld.shared.u32 	%r107, [%r20+896];
	add.s32 	%r128, %r107, %r106;
	bra.uni 	$L__BB1_41;
$L__BB1_40:
	ld.shared.u32 	%r108, [%r17];
	ld.shared.u32 	%r109, [%r18+896];
	add.s32 	%r128, %r109, %r108;
$L__BB1_41:
	setp.ge.s32 	%p19, %r128, %r115;
	@%p19 bra 	$L__BB1_43;
	st.shared.u32 	[%r9], %r128;
	mov.u32 	%r115, %r128;
$L__BB1_43:
	add.s32 	%r112, %r112, 32;
	add.s32 	%r111, %r111, 32;
	add.s32 	%r110, %r110, 1024;
	setp.ne.s32 	%p20, %r112, 144;
	@%p20 bra 	$L__BB1_3;
	st.global.u32 	[%rd1], %r115;
$L__BB1_45:
	ret;

}
	// .globl	_Z6phase3Piii
.visible .entry _Z6phase3Piii(
	.param .u64 .ptr .align 1 _Z6phase3Piii_param_0,
	.param .u32 _Z6phase3Piii_param_1,
	.param .u32 _Z6phase3Piii_param_2
)
{
	.reg .pred 	%p<5>;
	.reg .b32 	%r<161>;
	.reg .b64 	%rd<9>;
	// demoted variable
	.shared .align 4 .b8 _ZZ6phase3PiiiE10row_shared[4096];
	// demoted variable
	.shared .align 4 .b8 _ZZ6phase3PiiiE10col_shared[4096];
	ld.param.u64 	%rd1, [_Z6phase3Piii_param_0];
	ld.param.u32 	%r7, [_Z6phase3Piii_param_1];
	ld.param.u32 	%r8, [_Z6phase3Piii_param_2];
	mov.u32 	%r1, %ctaid.x;
	setp.eq.s32 	%p1, %r1, %r7;
	mov.u32 	%r2, %ctaid.y;
	setp.eq.s32 	%p2, %r2, %r7;
	or.pred  	%p3, %p1, %p2;
	@%p3 bra 	$L__BB2_3;
	mov.u32 	%r3, %tid.y;
	shl.b32 	%r9, %r2, 5;
	add.s32 	%r4, %r9, %r3;
	mov.u32 	%r5, %tid.x;
	shl.b32 	%r10, %r1, 5;
	add.s32 	%r6, %r10, %r5;
	max.s32 	%r11, %r4, %r6;
	setp.ge.s32 	%p4, %r11, %r8;
	@%p4 bra 	$L__BB2_3;
	cvta.to.global.u64 	%rd2, %rd1;
	shl.b32 	%r12, %r3, 5;
	mul.lo.s32 	%r13, %r8, %r4;
	shl.b32 	%r14, %r7, 5;
	add.s32 	%r15, %r14, %r5;
	add.s32 	%r16, %r15, %r13;
	mul.wide.u32 	%rd3, %r16, 4;
	add.s64 	%rd4, %rd2, %rd3;
	ld.global.u32 	%r17, [%rd4];
	add.s32 	%r18, %r12, %r5;
	shl.b32 	%r19, %r18, 2;
	mov.u32 	%r20, _ZZ6phase3PiiiE10row_shared;
	add.s32 	%r21, %r20, %r19;
	st.shared.u32 	[%r21], %r17;
	add.s32 	%r22, %r14, %r3;
	mad.lo.s32 	%r23, %r22, %r8, %r6;
	mul.wide.u32 	%rd5, %r23, 4;
	add.s64 	%rd6, %rd2, %rd5;
	ld.global.u32 	%r24, [%rd6];
	mov.u32 	%r25, _ZZ6phase3PiiiE10col_shared;
	add.s32 	%r26, %r25, %r19;
	st.shared.u32 	[%r26], %r24;
	bar.sync 	0;
	add.s32 	%r27, %r13, %r6;
	mul.wide.s32 	%rd7, %r27, 4;
	add.s64 	%rd8, %rd2, %rd7;
	ld.global.u32 	%r28, [%rd8];
	shl.b32 	%r29, %r3, 7;
	add.s32 	%r30, %r20, %r29;
	ld.shared.u32 	%r31, [%r30];
	shl.b32 	%r32, %r5, 2;
	add.s32 	%r33, %r25, %r32;
	ld.shared.u32 	%r34, [%r33];
	add.s32 	%r35, %r34, %r31;
	min.s32 	%r36, %r35, %r28;
	ld.shared.u32 	%r37, [%r30+4];
	ld.shared.u32 	%r38, [%r33+128];
	add.s32 	%r39, %r38, %r37;
	min.s32 	%r40, %r39, %r36;
	ld.shared.u32 	%r41, [%r30+8];
	ld.shared.u32 	%r42, [%r33+256];
	add.s32 	%r43, %r42, %r41;
	min.s32 	%r44, %r43, %r40;
	ld.shared.u32 	%r45, [%r30+12];
	ld.shared.u32 	%r46, [%r33+384];
	add.s32 	%r47, %r46, %r45;
	min.s32 	%r48, %r47, %r44;
	ld.shared.u32 	%r49, [%r30+16];
	ld.shared.u32 	%r50, [%r33+512];
	add.s32 	%r51, %r50, %r49;
	min.s32 	%r52, %r51, %r48;
	ld.shared.u32 	%r53, [%r30+20];
	ld.shared.u32 	%r54, [%r33+640];
	add.s32 	%r55, %r54, %r53;
	min.s32 	%r56, %r55, %r52;
	ld.shared.u32 	%r57, [%r30+24];
	ld.shared.u32 	%r58, [%r33+768];
	add.s32 	%r59, %r58, %r57;
	min.s32 	%r60, %r59, %r56;
	ld.shared.u32 	%r61, [%r30+28];
	ld.shared.u32 	%r62, [%r33+896];
	add.s32 	%r63, %r62, %r61;
	min.s32 	%r64, %r63, %r60;
	ld.shared.u32 	%r65, [%r30+32];
	ld.shared.u32 	%r66, [%r33+1024];
	add.s32 	%r67, %r66, %r65;
	min.s32 	%r68, %r67, %r64;
	ld.shared.u32 	%r69, [%r30+36];
	ld.shared.u32 	%r70, [%r33+1152];
	add.s32 	%r71, %r70, %r69;
	min.s32 	%r72, %r71, %r68;
	ld.shared.u32 	%r73, [%r30+40];
	ld.shared.u32 	%r74, [%r33+1280];
	add.s32 	%r75, %r74, %r73;
	min.s32 	%r76, %r75, %r72;
	ld.shared.u32 	%r77, [%r30+44];
	ld.shared.u32 	%r78, [%r33+1408];
	add.s32 	%r79, %r78, %r77;
	min.s32 	%r80, %r79, %r76;
	ld.shared.u32 	%r81, [%r30+48];
	ld.shared.u32 	%r82, [%r33+1536];
	add.s32 	%r83, %r82, %r81;
	min.s32 	%r84, %r83, %r80;
	ld.shared.u32 	%r85, [%r30+52];
	ld.shared.u32 	%r86, [%r33+1664];
	add.s32 	%r87, %r86, %r85;
	min.s32 	%r88, %r87, %r84;
	ld.shared.u32 	%r89, [%r30+56];
	ld.shared.u32 	%r90, [%r33+1792];
	add.s32 	%r91, %r90, %r89;
	min.s32 	%r92, %r91, %r88;
	ld.shared.u32 	%r93, [%r30+60];
	ld.shared.u32 	%r94, [%r33+1920];
	add.s32 	%r95, %r94, %r93;
	min.s32 	%r96, %r95, %r92;
	ld.shared.u32 	%r97, [%r30+64];
	ld.shared.u32 	%r98, [%r33+2048];
	add.s32 	%r99, %r98, %r97;
	min.s32 	%r100, %r99, %r96;
	ld.shared.u32 	%r101, [%r30+68];
	ld.shared.u32 	%r102, [%r33+2176];
	add.s32 	%r103, %r102, %r101;
	min.s32 	%r104, %r103, %r100;
	ld.shared.u32 	%r105, [%r30+72];
	ld.shared.u32 	%r106, [%r33+2304];
	add.s32 	%r107, %r106, %r105;
	min.s32 	%r108, %r107, %r104;
	ld.shared.u32 	%r109, [%r30+76];
	ld.shared.u32 	%r110, [%r33+2432];
	add.s32 	%r111, %r110, %r109;
	min.s32 	%r112, %r111, %r108;
	ld.shared.u32 	%r113, [%r30+80];
	ld.shared.u32 	%r114, [%r33+2560];
	add.s32 	%r115, %r114, %r113;
	min.s32 	%r116, %r115, %r112;
	ld.shared.u32 	%r117, [%r30+84];
	ld.shared.u32 	%r118, [%r33+2688];
	add.s32 	%r119, %r118, %r117;
	min.s32 	%r120, %r119, %r116;
	ld.shared.u32 	%r121, [%r30+88];
	ld.shared.u32 	%r122, [%r33+2816];
	add.s32 	%r123, %r122, %r121;
	min.s32 	%r124, %r123, %r120;
	ld.shared.u32 	%r125, [%r30+92];
	ld.shared.u32 	%r126, [%r33+2944];
	add.s32 	%r127, %r126, %r125;
	min.s32 	%r128, %r127, %r124;
	ld.shared.u32 	%r129, [%r30+96];
	ld.shared.u32 	%r130, [%r33+3072];
	add.s32 	%r131, %r130, %r129;
	min.s32 	%r132, %r131, %r128;
	ld.shared.u32 	%r133, [%r30+100];
	ld.shared.u32 	%r134, [%r33+3200];
	add.s32 	%r135, %r134, %r133;
	min.s32 	%r136, %r135, %r132;
	ld.shared.u32 	%r137, [%r30+104];
	ld.shared.u32 	%r138, [%r33+3328];
	add.s32 	%r139, %r138, %r137;
	min.s32 	%r140, %r139, %r136;
	ld.shared.u32 	%r141, [%r30+108];
	ld.shared.u32 	%r142, [%r33+3456];
	add.s32 	%r143, %r142, %r141;
	min.s32 	%r144, %r143, %r140;
	ld.shared.u32 	%r145, [%r30+112];
	ld.shared.u32 	%r146, [%r33+3584];
	add.s32 	%r147, %r146, %r145;
	min.s32 	%r148, %r147, %r144;
	ld.shared.u32 	%r149, [%r30+116];
	ld.shared.u32 	%r150, [%r33+3712];
	add.s32 	%r151, %r150, %r149;
	min.s32 	%r152, %r151, %r148;
	ld.shared.u32 	%r153, [%r30+120];
	ld.shared.u32 	%r154, [%r33+3840];
	add.s32 	%r155, %r154, %r153;
	min.s32 	%r156, %r155, %r152;
	ld.shared.u32 	%r157, [%r30+124];
	ld.shared.u32 	%r158, [%r33+3968];
	add.s32 	%r159, %r158, %r157;
	min.s32 	%r160, %r159, %r156;
	st.global.u32 	[%rd8], %r160;
$L__BB2_3:
	ret;

}


// ===== COMPILED SASS (sm_100) =====

	.target	sm_100

	.elftype	@"ET_EXEC"


//--------------------- .note.nv.tkinfo           --------------------------
	.section	.note.nv.tkinfo,"",@"SHT_NOTE"
	.sectionflags	@"SHF_NOTE_NV_TKINFO"
	.tkinfo
        /*0018*/ 	.word	0x00000002
        /*0030*/ 	.string	""
        /*0030*/ 	.string	"ptxas"
        /*0030*/ 	.string	"Cuda compilation tools, release 13.0, V13.0.88"
        /*0030*/ 	.string	"Build cuda_13.0.r13.0/compiler.36424714_0"
        /*0030*/ 	.string	"-arch sm_100 -m 64 "



//--------------------- .note.nv.cuinfo           --------------------------
	.section	.note.nv.cuinfo,"",@"SHT_NOTE"
	.sectionflags	@"SHF_NOTE_NV_CUINFO"
        /*0018*/ 	.short	0x0002
        /*001a*/ 	.short	0x0064
        /*001c*/ 	.short	0x0082
	.zero		2


//--------------------- .nv.info                  --------------------------
	.section	.nv.info,"",@"SHT_CUDA_INFO"
	.align	4


	//----- nvinfo : EIATTR_REGCOUNT
	.align		4
        /*0000*/ 	.byte	0x04, 0x2f
        /*0002*/ 	.short	(.L_1 - .L_0)
	.align		4
.L_0:
        /*0004*/ 	.word	index@(_Z6phase1Piii)
        /*0008*/ 	.word	0x0000000e


	//----- nvinfo : EIATTR_FRAME_SIZE
	.align		4
.L_1:
        /*000c*/ 	.byte	0x04, 0x11
        /*000e*/ 	.short	(.L_3 - .L_2)
	.align		4
.L_2:
        /*0010*/ 	.word	index@(_Z6phase1Piii)
        /*0014*/ 	.word	0x00000000


	//----- nvinfo : EIATTR_REGCOUNT
	.align		4
.L_3:
        /*0018*/ 	.byte	0x04, 0x2f
        /*001a*/ 	.short	(.L_5 - .L_4)
	.align		4
.L_4:
        /*001c*/ 	.word	index@(_Z6phase2Piii)
        /*0020*/ 	.word	0x0000000f


	//----- nvinfo : EIATTR_FRAME_SIZE
	.align		4
.L_5:
        /*0024*/ 	.byte	0x04, 0x11
        /*0026*/ 	.short	(.L_7 - .L_6)
	.align		4
.L_6:
        /*0028*/ 	.word	index@(_Z6phase2Piii)
        /*002c*/ 	.word	0x00000000


	//----- nvinfo : EIATTR_REGCOUNT
	.align		4
.L_7:
        /*0030*/ 	.byte	0x04, 0x2f
        /*0032*/ 	.short	(.L_9 - .L_8)
	.align		4
.L_8:
        /*0034*/ 	.word	index@(_Z6phase3Piii)
        /*0038*/ 	.word	0x00000020


	//----- nvinfo : EIATTR_FRAME_SIZE
	.align		4
.L_9:
        /*003c*/ 	.byte	0x04, 0x11
        /*003e*/ 	.short	(.L_11 - .L_10)
	.align		4
.L_10:
        /*0040*/ 	.word	index@(_Z6phase3Piii)
        /*0044*/ 	.word	0x00000000


	//----- nvinfo : EIATTR_MIN_STACK_SIZE
	.align		4
.L_11:
        /*0048*/ 	.byte	0x04, 0x12
        /*004a*/ 	.short	(.L_13 - .L_12)
	.align		4
.L_12:
        /*004c*/ 	.word	index@(_Z6phase3Piii)
        /*0050*/ 	.word	0x00000000


	//----- nvinfo : EIATTR_MIN_STACK_SIZE
	.align		4
.L_13:
        /*0054*/ 	.byte	0x04, 0x12
        /*0056*/ 	.short	(.L_15 - .L_14)
	.align		4
.L_14:
        /*0058*/ 	.word	index@(_Z6phase2Piii)
        /*005c*/ 	.word	0x00000000


	//----- nvinfo : EIATTR_MIN_STACK_SIZE
	.align		4
.L_15:
        /*0060*/ 	.byte	0x04, 0x12
        /*0062*/ 	.short	(.L_17 - .L_16)
	.align		4
.L_16:
        /*0064*/ 	.word	index@(_Z6phase1Piii)
        /*0068*/ 	.word	0x00000000
.L_17:


//--------------------- .nv.compat                --------------------------
	.section	.nv.compat,"",@"SHT_CUDA_COMPAT_INFO"
	.align	4
        /*0000*/ 	.byte	0x02, 0x09, 0x00, 0x00, 0x02, 0x02, 0x01, 0x00, 0x02, 0x05, 0x05, 0x00, 0x03, 0x07, 0x01, 0x01
        /*0010*/ 	.byte	0x02, 0x03, 0x00, 0x00, 0x02, 0x06, 0x01, 0x00, 0x04, 0x0b, 0x08, 0x00, 0x09, 0x00, 0x00, 0x00
        /*0020*/ 	.byte	0x00, 0x00, 0x00, 0x00


//--------------------- .nv.info._Z6phase3Piii    --------------------------
	.section	.nv.info._Z6phase3Piii,"",@"SHT_CUDA_INFO"
	.sectionflags	@""
	.align	4


	//----- nvinfo : EIATTR_CUDA_API_VERSION
	.align		4
        /*0000*/ 	.byte	0x04, 0x37
        /*0002*/ 	.short	(.L_19 - .L_18)
.L_18:
        /*0004*/ 	.word	0x00000082


	//----- nvinfo : EIATTR_KPARAM_INFO
	.align		4
.L_19:
        /*0008*/ 	.byte	0x04, 0x17
        /*000a*/ 	.short	(.L_21 - .L_20)
.L_20:
        /*000c*/ 	.word	0x00000000
        /*0010*/ 	.short	0x0002
        /*0012*/ 	.short	0x000c
        /*0014*/ 	.byte	0x00, 0xf0, 0x11, 0x00


	//----- nvinfo : EIATTR_KPARAM_INFO
	.align		4
.L_21:
        /*0018*/ 	.byte	0x04, 0x17
        /*001a*/ 	.short	(.L_23 - .L_22)
.L_22:
        /*001c*/ 	.word	0x00000000
        /*0020*/ 	.short	0x0001
        /*0022*/ 	.short	0x0008
        /*0024*/ 	.byte	0x00, 0xf0, 0x11, 0x00


	//----- nvinfo : EIATTR_KPARAM_INFO
	.align		4
.L_23:
        /*0028*/ 	.byte	0x04, 0x17
        /*002a*/ 	.short	(.L_25 - .L_24)
.L_24:
        /*002c*/ 	.word	0x00000000
        /*0030*/ 	.short	0x0000
        /*0032*/ 	.short	0x0000
        /*0034*/ 	.byte	0x00, 0xf5, 0x21, 0x00


	//----- nvinfo : EIATTR_SPARSE_MMA_MASK
	.align		4
.L_25:
        /*0038*/ 	.byte	0x03, 0x50
        /*003a*/ 	.short	0x0000


	//----- nvinfo : EIATTR_MAXREG_COUNT
	.align		4
        /*003c*/ 	.byte	0x03, 0x1b
        /*003e*/ 	.short	0x00ff


	//----- nvinfo : EIATTR_NUM_BARRIERS
	.align		4
        /*0040*/ 	.byte	0x02, 0x4c
        /*0042*/ 	.byte	0x01
	.zero		1


	//----- nvinfo : EIATTR_MERCURY_ISA_VERSION
	.align		4
        /*0044*/ 	.byte	0x03, 0x5f
        /*0046*/ 	.short	0x0101


	//----- nvinfo : EIATTR_VRC_CTA_INIT_COUNT
	.align		4
        /*0048*/ 	.byte	0x02, 0x4a
	.zero		1
	.zero		1


	//----- nvinfo : EIATTR_EXIT_INSTR_OFFSETS
	.align		4
        /*004c*/ 	.byte	0x04, 0x1c
        /*004e*/ 	.short	(.L_27 - .L_26)


	//   ....[0]....
.L_26:
        /*0050*/ 	.word	0x00000060


	//   ....[1]....
        /*0054*/ 	.word	0x000000e0


	//   ....[2]....
        /*0058*/ 	.word	0x00000720


	//----- nvinfo : EIATTR_CBANK_PARAM_SIZE
	.align		4
.L_27:
        /*005c*/ 	.byte	0x03, 0x19
        /*005e*/ 	.short	0x0010


	//----- nvinfo : EIATTR_PARAM_CBANK
	.align		4
        /*0060*/ 	.byte	0x04, 0x0a
        /*0062*/ 	.short	(.L_29 - .L_28)
	.align		4
.L_28:
        /*0064*/ 	.word	index@(.nv.constant0._Z6phase3Piii)
        /*0068*/ 	.short	0x0380
        /*006a*/ 	.short	0x0010


	//----- nvinfo : EIATTR_SW_WAR
	.align		4
.L_29:
        /*006c*/ 	.byte	0x04, 0x36
        /*006e*/ 	.short	(.L_31 - .L_30)
.L_30:
        /*0070*/ 	.word	0x00000008
.L_31:


//--------------------- .nv.info._Z6phase2Piii    --------------------------
	.section	.nv.info._Z6phase2Piii,"",@"SHT_CUDA_INFO"
	.sectionflags	@""
	.align	4


	//----- nvinfo : EIATTR_CUDA_API_VERSION
	.align		4
        /*0000*/ 	.byte	0x04, 0x37
        /*0002*/ 	.short	(.L_33 - .L_32)
.L_32:
        /*0004*/ 	.word	0x00000082


	//----- nvinfo : EIATTR_KPARAM_INFO
	.align		4
.L_33:
        /*0008*/ 	.byte	0x04, 0x17
        /*000a*/ 	.short	(.L_35 - .L_34)
.L_34:
        /*000c*/ 	.word	0x00000000
        /*0010*/ 	.short	0x0002
        /*0012*/ 	.short	0x000c
        /*0014*/ 	.byte	0x00, 0xf0, 0x11, 0x00


	//----- nvinfo : EIATTR_KPARAM_INFO
	.align		4
.L_35:
        /*0018*/ 	.byte	0x04, 0x17
        /*001a*/ 	.short	(.L_37 - .L_36)
.L_36:
        /*001c*/ 	.word	0x00000000
        /*0020*/ 	.short	0x0001
        /*0022*/ 	.short	0x0008
        /*0024*/ 	.byte	0x00, 0xf0, 0x11, 0x00


	//----- nvinfo : EIATTR_KPARAM_INFO
	.align		4
.L_37:
        /*0028*/ 	.byte	0x04, 0x17
        /*002a*/ 	.short	(.L_39 - .L_38)
.L_38:
        /*002c*/ 	.word	0x00000000
        /*0030*/ 	.short	0x0000
        /*0032*/ 	.short	0x0000
        /*0034*/ 	.byte	0x00, 0xf5, 0x21, 0x00


	//----- nvinfo : EIATTR_SPARSE_MMA_MASK
	.align		4
.L_39:
        /*0038*/ 	.byte	0x03, 0x50
        /*003a*/ 	.short	0x0000


	//----- nvinfo : EIATTR_MAXREG_COUNT
	.align		4
        /*003c*/ 	.byte	0x03, 0x1b
        /*003e*/ 	.short	0x00ff


	//----- nvinfo : EIATTR_NUM_BARRIERS
	.align		4
        /*0040*/ 	.byte	0x02, 0x4c
        /*0042*/ 	.byte	0x01
	.zero		1


	//----- nvinfo : EIATTR_MERCURY_ISA_VERSION
	.align		4
        /*0044*/ 	.byte	0x03, 0x5f
        /*0046*/ 	.short	0x0101


	//----- nvinfo : EIATTR_VRC_CTA_INIT_COUNT
	.align		4
        /*0048*/ 	.byte	0x02, 0x4a
	.zero		1
	.zero		1


	//----- nvinfo : EIATTR_EXIT_INSTR_OFFSETS
	.align		4
        /*004c*/ 	.byte	0x04, 0x1c
        /*004e*/ 	.short	(.L_41 - .L_40)


	//   ....[0]....
.L_40:
        /*0050*/ 	.word	0x00000040


	//   ....[1]....
        /*0054*/ 	.word	0x00000120


	//   ....[2]....
        /*0058*/ 	.word	0x000007a0


	//----- nvinfo : EIATTR_CBANK_PARAM_SIZE
	.align		4
.L_41:
        /*005c*/ 	.byte	0x03, 0x19
        /*005e*/ 	.short	0x0010


	//----- nvinfo : EIATTR_PARAM_CBANK
	.align		4
        /*0060*/ 	.byte	0x04, 0x0a
        /*0062*/ 	.short	(.L_43 - .L_42)
	.align		4
.L_42:
        /*0064*/ 	.word	index@(.nv.constant0._Z6phase2Piii)
        /*0068*/ 	.short	0x0380
        /*006a*/ 	.short	0x0010


	//----- nvinfo : EIATTR_SW_WAR
	.align		4
.L_43:
        /*006c*/ 	.byte	0x04, 0x36
        /*006e*/ 	.short	(.L_45 - .L_44)
.L_44:
        /*0070*/ 	.word	0x00000008
.L_45:


//--------------------- .nv.info._Z6phase1Piii    --------------------------
	.section	.nv.info._Z6phase1Piii,"",@"SHT_CUDA_INFO"
	.sectionflags	@""
	.align	4


	//----- nvinfo : EIATTR_CUDA_API_VERSION
	.align		4
        /*0000*/ 	.byte	0x04, 0x37
        /*0002*/ 	.short	(.L_47 - .L_46)
.L_46:
        /*0004*/ 	.word	0x00000082


	//----- nvinfo : EIATTR_KPARAM_INFO
	.align		4
.L_47:
        /*0008*/ 	.byte	0x04, 0x17
        /*000a*/ 	.short	(.L_49 - .L_48)
.L_48:
        /*000c*/ 	.word	0x00000000
        /*0010*/ 	.short	0x0002
        /*0012*/ 	.short	0x000c
        /*0014*/ 	.byte	0x00, 0xf0, 0x11, 0x00


	//----- nvinfo : EIATTR_KPARAM_INFO
	.align		4
.L_49:
        /*0018*/ 	.byte	0x04, 0x17
        /*001a*/ 	.short	(.L_51 - .L_50)
.L_50:
        /*001c*/ 	.word	0x00000000
        /*0020*/ 	.short	0x0001
        /*0022*/ 	.short	0x0008
        /*0024*/ 	.byte	0x00, 0xf0, 0x11, 0x00


	//----- nvinfo : EIATTR_KPARAM_INFO
	.align		4
.L_51:
        /*0028*/ 	.byte	0x04, 0x17
        /*002a*/ 	.short	(.L_53 - .L_52)
.L_52:
        /*002c*/ 	.word	0x00000000
        /*0030*/ 	.short	0x0000
        /*0032*/ 	.short	0x0000
        /*0034*/ 	.byte	0x00, 0xf5, 0x21, 0x00


	//----- nvinfo : EIATTR_SPARSE_MMA_MASK
	.align		4
.L_53:
        /*0038*/ 	.byte	0x03, 0x50
        /*003a*/ 	.short	0x0000


	//----- nvinfo : EIATTR_MAXREG_COUNT
	.align		4
        /*003c*/ 	.byte	0x03, 0x1b
        /*003e*/ 	.short	0x00ff


	//----- nvinfo : EIATTR_NUM_BARRIERS
	.align		4
        /*0040*/ 	.byte	0x02, 0x4c
        /*0042*/ 	.byte	0x01
	.zero		1


	//----- nvinfo : EIATTR_MERCURY_ISA_VERSION
	.align		4
        /*0044*/ 	.byte	0x03, 0x5f
        /*0046*/ 	.short	0x0101


	//----- nvinfo : EIATTR_VRC_CTA_INIT_COUNT
	.align		4
        /*0048*/ 	.byte	0x02, 0x4a
	.zero		1
	.zero		1


	//----- nvinfo : EIATTR_EXIT_INSTR_OFFSETS
	.align		4
        /*004c*/ 	.byte	0x04, 0x1c
        /*004e*/ 	.short	(.L_55 - .L_54)


	//   ....[0]....
.L_54:
        /*0050*/ 	.word	0x00000080


	//   ....[1]....
        /*0054*/ 	.word	0x00000f90


	//----- nvinfo : EIATTR_CBANK_PARAM_SIZE
	.align		4
.L_55:
        /*0058*/ 	.byte	0x03, 0x19
        /*005a*/ 	.short	0x0010


	//----- nvinfo : EIATTR_PARAM_CBANK
	.align		4
        /*005c*/ 	.byte	0x04, 0x0a
        /*005e*/ 	.short	(.L_57 - .L_56)
	.align		4
.L_56:
        /*0060*/ 	.word	index@(.nv.constant0._Z6phase1Piii)
        /*0064*/ 	.short	0x0380
        /*0066*/ 	.short	0x0010


	//----- nvinfo : EIATTR_SW_WAR
	.align		4
.L_57:
        /*0068*/ 	.byte	0x04, 0x36
        /*006a*/ 	.short	(.L_59 - .L_58)
.L_58:
        /*006c*/ 	.word	0x00000008
.L_59:


//--------------------- .nv.callgraph             --------------------------
	.section	.nv.callgraph,"",@"SHT_CUDA_CALLGRAPH"
	.align	4
	.sectionentsize	8
	.align		4
        /*0000*/ 	.word	0x00000000
	.align		4
        /*0004*/ 	.word	0xffffffff
	.align		4
        /*0008*/ 	.word	0x00000000
	.align		4
        /*000c*/ 	.word	0xfffffffe
	.align		4
        /*0010*/ 	.word	0x00000000
	.align		4
        /*0014*/ 	.word	0xfffffffd
	.align		4
        /*0018*/ 	.word	0x00000000
	.align		4
        /*001c*/ 	.word	0xfffffffc


//--------------------- .text._Z6phase3Piii       --------------------------
	.section	.text._Z6phase3Piii,"ax",@progbits
	.align	128
        .global         _Z6phase3Piii
        .type           _Z6phase3Piii,@function
        .size           _Z6phase3Piii,(.L_x_4 - _Z6phase3Piii)
        .other          _Z6phase3Piii,@"STO_CUDA_ENTRY STV_DEFAULT"
_Z6phase3Piii:
.text._Z6phase3Piii:
[----:B------:R-:W-:Y:S01]  /*0000*/  LDC R1, c[0x0][0x37c] ;  /* 0x0000df00ff017b82 */ /* 0x000fe20000000800 */
[----:B------:R-:W0:Y:S07]  /*0010*/  S2R R0, SR_CTAID.Y ;  /* 0x0000000000007919 */ /* 0x000e2e0000002600 */
[----:B------:R-:W0:Y:S01]  /*0020*/  LDC R2, c[0x0][0x388] ;  /* 0x0000e200ff027b82 */ /* 0x000e220000000800 */
[----:B------:R-:W1:Y:S01]  /*0030*/  S2R R7, SR_CTAID.X ;  /* 0x0000000000077919 */ /* 0x000e620000002500 */
[----:B0-----:R-:W-:-:S04]  /*0040*/  ISETP.NE.AND P0, PT, R0, R2, PT ;  /* 0x000000020000720c */ /* 0x001fc80003f05270 */
[----:B-1----:R-:W-:-:S13]  /*0050*/  ISETP.EQ.OR P0, PT, R7, R2, !P0 ;  /* 0x000000020700720c */ /* 0x002fda0004702670 */
[----:B------:R-:W-:Y:S05]  /*0060*/  @P0 EXIT ;  /* 0x000000000000094d */ /* 0x000fea0003800000 */
[----:B------:R-:W0:Y:S01]  /*0070*/  S2R R13, SR_TID.Y ;  /* 0x00000000000d7919 */ /* 0x000e220000002200 */
[----:B------:R-:W1:Y:S01]  /*0080*/  LDCU UR7, c[0x0][0x38c] ;  /* 0x00007180ff0777ac */ /* 0x000e620008000800 */
[----:B------:R-:W2:Y:S01]  /*0090*/  S2R R12, SR_TID.X ;  /* 0x00000000000c7919 */ /* 0x000ea20000002100 */
[----:B0-----:R-:W-:Y:S02]  /*00a0*/  IMAD R0, R0, 0x20, R13 ;  /* 0x0000002000007824 */ /* 0x001fe400078e020d */
[----:B--2---:R-:W-:-:S05]  /*00b0*/  IMAD R7, R7, 0x20, R12 ;  /* 0x0000002007077824 */ /* 0x004fca00078e020c */
[----:B------:R-:W-:-:S04]  /*00c0*/  VIMNMX R3, PT, PT, R0, R7, !PT ;  /* 0x0000000700037248 */ /* 0x000fc80007fe0100 */
[----:B-1----:R-:W-:-:S13]  /*00d0*/  ISETP.GE.AND P0, PT, R3, UR7, PT ;  /* 0x0000000703007c0c */ /* 0x002fda000bf06270 */
[----:B------:R-:W-:Y:S05]  /*00e0*/  @P0 EXIT ;  /* 0x000000000000094d */ /* 0x000fea0003800000 */
[----:B------:R-:W0:Y:S01]  /*00f0*/  LDC.64 R28, c[0x0][0x380] ;  /* 0x0000e000ff1c7b82 */ /* 0x000e220000000a00 */
[----:B------:R-:W1:Y:S01]  /*0100*/  LDCU.64 UR8, c[0x0][0x358] ;  /* 0x00006b00ff0877ac */ /* 0x000e620008000a00 */
[C---:B------:R-:W-:Y:S02]  /*0110*/  IMAD R3, R2.reuse, 0x20, R12 ;  /* 0x0000002002037824 */ /* 0x040fe400078e020c */
[----:B------:R-:W-:Y:S02]  /*0120*/  IMAD R2, R2, 0x20, R13 ;  /* 0x0000002002027824 */ /* 0x000fe400078e020d */
[----:B------:R-:W-:Y:S02]  /*0130*/  IMAD R3, R0, UR7, R3 ;  /* 0x0000000700037c24 */ /* 0x000fe4000f8e0203 */
[----:B------:R-:W-:Y:S02]  /*0140*/  IMAD R5, R2, UR7, R7 ;  /* 0x0000000702057c24 */ /* 0x000fe4000f8e0207 */
[----:B0-----:R-:W-:-:S04]  /*0150*/  IMAD.WIDE.U32 R2, R3, 0x4, R28 ;  /* 0x0000000403027825 */ /* 0x001fc800078e001c */
[----:B------:R-:W-:Y:S02]  /*0160*/  IMAD.WIDE.U32 R4, R5, 0x4, R28 ;  /* 0x0000000405047825 */ /* 0x000fe400078e001c */
[----:B-1----:R-:W2:Y:S04]  /*0170*/  LDG.E R3, desc[UR8][R2.64] ;  /* 0x0000000802037981 */ /* 0x002ea8000c1e1900 */
[----:B------:R-:W3:Y:S01]  /*0180*/  LDG.E R9, desc[UR8][R4.64] ;  /* 0x0000000804097981 */ /* 0x000ee2000c1e1900 */
[----:B------:R-:W0:Y:S01]  /*0190*/  S2UR UR6, SR_CgaCtaId ;  /* 0x00000000000679c3 */ /* 0x000e220000008800 */
[----:B------:R-:W-:Y:S01]  /*01a0*/  UMOV UR4, 0x400 ;  /* 0x0000040000047882 */ /* 0x000fe20000000000 */
[----:B------:R-:W-:Y:S01]  /*01b0*/  IMAD R6, R13, 0x20, R12 ;  /* 0x000000200d067824 */ /* 0x000fe200078e020c */
[----:B------:R-:W-:Y:S01]  /*01c0*/  UIADD3 UR5, UPT, UPT, UR4, 0x1000, URZ ;  /* 0x0000100004057890 */ /* 0x000fe2000fffe0ff */
[----:B------:R-:W-:-:S04]  /*01d0*/  IMAD R7, R0, UR7, R7 ;  /* 0x0000000700077c24 */ /* 0x000fc8000f8e0207 */
[----:B------:R-:W-:Y:S01]  /*01e0*/  IMAD.WIDE R28, R7, 0x4, R28 ;  /* 0x00000004071c7825 */ /* 0x000fe200078e021c */
[----:B0-----:R-:W-:Y:S02]  /*01f0*/  ULEA UR4, UR6, UR4, 0x18 ;  /* 0x0000000406047291 */ /* 0x001fe4000f8ec0ff */
[----:B------:R-:W-:-:S04]  /*0200*/  ULEA UR5, UR6, UR5, 0x18 ;  /* 0x0000000506057291 */ /* 0x000fc8000f8ec0ff */
[C---:B------:R-:W-:Y:S02]  /*0210*/  LEA R8, R6.reuse, UR4, 0x2 ;  /* 0x0000000406087c11 */ /* 0x040fe4000f8e10ff */
[----:B------:R-:W-:-:S03]  /*0220*/  LEA R10, R6, UR5, 0x2 ;  /* 0x00000005060a7c11 */ /* 0x000fc6000f8e10ff */
[----:B--2---:R-:W-:Y:S04]  /*0230*/  STS [R8], R3 ;  /* 0x0000000308007388 */ /* 0x004fe80000000800 */
[----:B---3--:R-:W-:Y:S01]  /*0240*/  STS [R10], R9 ;  /* 0x000000090a007388 */ /* 0x008fe20000000800 */
[----:B------:R-:W-:Y:S06]  /*0250*/  BAR.SYNC.DEFER_BLOCKING 0x0 ;  /* 0x0000000000007b1d */ /* 0x000fec0000010000 */
[----:B------:R-:W2:Y:S01]  /*0260*/  LDG.E R11, desc[UR8][R28.64] ;  /* 0x000000081c0b7981 */ /* 0x000ea2000c1e1900 */
[----:B------:R-:W-:-:S02]  /*0270*/  LEA R0, R12, UR5, 0x2 ;  /* 0x000000050c007c11 */ /* 0x000fc4000f8e10ff */
[----:B------:R-:W-:-:S03]  /*0280*/  LEA R2, R13, UR4, 0x7 ;  /* 0x000000040d027c11 */ /* 0x000fc6000f8e38ff */
[----:B------:R-:W-:Y:S04]  /*0290*/  LDS R18, [R0] ;  /* 0x0000000000127984 */ /* 0x000fe80000000800 */
[----:B------:R-:W2:Y:S04]  /*02a0*/  LDS.128 R4, [R2] ;  /* 0x0000000002047984 */ /* 0x000ea80000000c00 */
[----:B------:R-:W0:Y:S04]  /*02b0*/  LDS R19, [R0+0x80] ;  /* 0x0000800000137984 */ /* 0x000e280000000800 */
[----:B------:R-:W1:Y:S04]  /*02c0*/  LDS R17, [R0+0x100] ;  /* 0x0001000000117984 */ /* 0x000e680000000800 */
[----:B------:R-:W3:Y:S04]  /*02d0*/  LDS R16, [R0+0x180] ;  /* 0x0001800000107984 */ /* 0x000ee80000000800 */
[----:B------:R-:W-:Y:S04]  /*02e0*/  LDS R27, [R0+0x200] ;  /* 0x00020000001b7984 */ /* 0x000fe80000000800 */
[----:B------:R-:W4:Y:S04]  /*02f0*/  LDS.128 R12, [R2+0x10] ;  /* 0x00001000020c7984 */ /* 0x000f280000000c00 */
[----:B------:R-:W5:Y:S04]  /*0300*/  LDS R22, [R0+0x280] ;  /* 0x0002800000167984 */ /* 0x000f680000000800 */
[----:B------:R-:W5:Y:S04]  /*0310*/  LDS R25, [R0+0x300] ;  /* 0x0003000000197984 */ /* 0x000f680000000800 */
[----:B------:R-:W5:Y:S04]  /*0320*/  LDS R24, [R0+0x380] ;  /* 0x0003800000187984 */ /* 0x000f680000000800 */
[----:B------:R-:W-:Y:S04]  /*0330*/  LDS R3, [R0+0x400] ;  /* 0x0004000000037984 */ /* 0x000fe80000000800 */
[----:B------:R-:W-:Y:S04]  /*0340*/  LDS R21, [R0+0x500] ;  /* 0x0005000000157984 */ /* 0x000fe80000000800 */
[----:B------:R-:W-:Y:S04]  /*0350*/  LDS R20, [R0+0x580] ;  /* 0x0005800000147984 */ /* 0x000fe80000000800 */
[----:B------:R-:W-:Y:S04]  /*0360*/  LDS R23, [R0+0x600] ;  /* 0x0006000000177984 */ /* 0x000fe80000000800 */
[----:B------:R-:W-:Y:S01]  /*0370*/  LDS R26, [R0+0x980] ;  /* 0x00098000001a7984 */ /* 0x000fe20000000800 */
[----:B--2---:R-:W-:-:S03]  /*0380*/  VIADDMNMX R18, R18, R4, R11, PT ;  /* 0x0000000412127246 */ /* 0x004fc6000380010b */
[----:B------:R-:W2:Y:S01]  /*0390*/  LDS.128 R8, [R2+0x20] ;  /* 0x0000200002087984 */ /* 0x000ea20000000c00 */
[----:B0-----:R-:W-:-:S03]  /*03a0*/  VIADDMNMX R5, R19, R5, R18, PT ;  /* 0x0000000513057246 */ /* 0x001fc60003800112 */
[----:B------:R-:W0:Y:S01]  /*03b0*/  LDS R4, [R0+0x480] ;  /* 0x0004800000047984 */ /* 0x000e220000000800 */
[----:B-1----:R-:W-:-:S03]  /*03c0*/  VIADDMNMX R5, R17, R6, R5, PT ;  /* 0x0000000611057246 */ /* 0x002fc60003800105 */
[----:B------:R-:W-:Y:S01]  /*03d0*/  LDS R6, [R0+0x680] ;  /* 0x0006800000067984 */ /* 0x000fe20000000800 */
[----:B---3--:R-:W-:-:S03]  /*03e0*/  VIADDMNMX R5, R16, R7, R5, PT ;  /* 0x0000000710057246 */ /* 0x008fc60003800105 */
[----:B------:R-:W1:Y:S01]  /*03f0*/  LDS.128 R16, [R2+0x30] ;  /* 0x0000300002107984 */ /* 0x000e620000000c00 */
[----:B----4-:R-:W-:-:S03]  /*0400*/  VIADDMNMX R5, R27, R12, R5, PT ;  /* 0x0000000c1b057246 */ /* 0x010fc60003800105 */
[----:B------:R-:W-:Y:S01]  /*0410*/  LDS R7, [R0+0x800] ;  /* 0x0008000000077984 */ /* 0x000fe20000000800 */
[----:B-----5:R-:W-:-:S03]  /*0420*/  VIADDMNMX R13, R22, R13, R5, PT ;  /* 0x0000000d160d7246 */ /* 0x020fc60003800105 */
[----:B------:R-:W3:Y:S01]  /*0430*/  LDS R5, [R0+0x700] ;  /* 0x0007000000057984 */ /* 0x000ee20000000800 */
[----:B------:R-:W-:-:S03]  /*0440*/  VIADDMNMX R13, R25, R14, R13, PT ;  /* 0x0000000e190d7246 */ /* 0x000fc6000380010d */
[----:B------:R-:W4:Y:S01]  /*0450*/  LDS R22, [R0+0x780] ;  /* 0x0007800000167984 */ /* 0x000f220000000800 */
[----:B------:R-:W-:-:S03]  /*0460*/  VIADDMNMX R24, R24, R15, R13, PT ;  /* 0x0000000f18187246 */ /* 0x000fc6000380010d */
[----:B------:R-:W5:Y:S01]  /*0470*/  LDS.128 R12, [R2+0x40] ;  /* 0x00004000020c7984 */ /* 0x000f620000000c00 */
[----:B--2---:R-:W-:-:S03]  /*0480*/  VIADDMNMX R3, R3, R8, R24, PT ;  /* 0x0000000803037246 */ /* 0x004fc60003800118 */
[----:B------:R-:W2:Y:S01]  /*0490*/  LDS R24, [R0+0x880] ;  /* 0x0008800000187984 */ /* 0x000ea20000000800 */
[----:B0-----:R-:W-:-:S03]  /*04a0*/  VIADDMNMX R4, R4, R9, R3, PT ;  /* 0x0000000904047246 */ /* 0x001fc60003800103 */
[----:B------:R-:W0:Y:S01]  /*04b0*/  LDS R3, [R0+0x900] ;  /* 0x0009000000037984 */ /* 0x000e220000000800 */
[----:B------:R-:W-:-:S03]  /*04c0*/  VIADDMNMX R4, R21, R10, R4, PT ;  /* 0x0000000a15047246 */ /* 0x000fc60003800104 */
[----:B------:R-:W-:Y:S01]  /*04d0*/  LDS R21, [R0+0xa00] ;  /* 0x000a000000157984 */ /* 0x000fe20000000800 */
[----:B------:R-:W-:-:S03]  /*04e0*/  VIADDMNMX R4, R20, R11, R4, PT ;  /* 0x0000000b14047246 */ /* 0x000fc60003800104 */
[----:B------:R-:W0:Y:S01]  /*04f0*/  LDS.128 R8, [R2+0x50] ;  /* 0x0000500002087984 */ /* 0x000e220000000c00 */
[----:B-1----:R-:W-:-:S03]  /*0500*/  VIADDMNMX R4, R23, R16, R4, PT ;  /* 0x0000001017047246 */ /* 0x002fc60003800104 */
[----:B------:R-:W1:Y:S01]  /*0510*/  LDS R16, [R0+0xa80] ;  /* 0x000a800000107984 */ /* 0x000e620000000800 */
[----:B------:R-:W-:-:S03]  /*0520*/  VIADDMNMX R4, R6, R17, R4, PT ;  /* 0x0000001106047246 */ /* 0x000fc60003800104 */
[----:B------:R-:W1:Y:S01]  /*0530*/  LDS R17, [R0+0xb00] ;  /* 0x000b000000117984 */ /* 0x000e620000000800 */
[----:B---3--:R-:W-:-:S03]  /*0540*/  VIADDMNMX R4, R5, R18, R4, PT ;  /* 0x0000001205047246 */ /* 0x008fc60003800104 */
[----:B------:R-:W3:Y:S01]  /*0550*/  LDS R18, [R0+0xb80] ;  /* 0x000b800000127984 */ /* 0x000ee20000000800 */
[----:B----4-:R-:W-:-:S03]  /*0560*/  VIADDMNMX R4, R22, R19, R4, PT ;  /* 0x0000001316047246 */ /* 0x010fc60003800104 */
[----:B------:R-:W-:Y:S01]  /*0570*/  LDS R19, [R0+0xc00] ;  /* 0x000c000000137984 */ /* 0x000fe20000000800 */
[----:B-----5:R-:W-:-:S03]  /*0580*/  VIADDMNMX R12, R7, R12, R4, PT ;  /* 0x0000000c070c7246 */ /* 0x020fc60003800104 */
[----:B------:R-:W4:Y:S04]  /*0590*/  LDS.128 R4, [R2+0x60] ;  /* 0x0000600002047984 */ /* 0x000f280000000c00 */
[----:B------:R-:W5:Y:S01]  /*05a0*/  LDS R20, [R0+0xc80] ;  /* 0x000c800000147984 */ /* 0x000f620000000800 */
[----:B--2---:R-:W-:-:S03]  /*05b0*/  VIADDMNMX R12, R24, R13, R12, PT ;  /* 0x0000000d180c7246 */ /* 0x004fc6000380010c */
[----:B------:R-:W2:Y:S01]  /*05c0*/  LDS R23, [R0+0xd00] ;  /* 0x000d000000177984 */ /* 0x000ea20000000800 */
[----:B0-----:R-:W-:-:S03]  /*05d0*/  VIADDMNMX R3, R3, R14, R12, PT ;  /* 0x0000000e03037246 */ /* 0x001fc6000380010c */
[----:B------:R-:W0:Y:S01]  /*05e0*/  LDS R22, [R0+0xd80] ;  /* 0x000d800000167984 */ /* 0x000e220000000800 */
[----:B------:R-:W-:-:S03]  /*05f0*/  VIADDMNMX R26, R26, R15, R3, PT ;  /* 0x0000000f1a1a7246 */ /* 0x000fc60003800103 */
[----:B------:R-:W-:Y:S01]  /*0600*/  LDS R24, [R0+0xe80] ;  /* 0x000e800000187984 */ /* 0x000fe20000000800 */
[----:B------:R-:W-:-:S03]  /*0610*/  VIADDMNMX R8, R21, R8, R26, PT ;  /* 0x0000000815087246 */ /* 0x000fc6000380011a */
[----:B------:R-:W-:Y:S01]  /*0620*/  LDS R3, [R0+0xe00] ;  /* 0x000e000000037984 */ /* 0x000fe20000000800 */
[----:B-1----:R-:W-:-:S03]  /*0630*/  VIADDMNMX R9, R16, R9, R8, PT ;  /* 0x0000000910097246 */ /* 0x002fc60003800108 */
[----:B------:R-:W1:Y:S01]  /*0640*/  LDS.128 R12, [R2+0x70] ;  /* 0x00007000020c7984 */ /* 0x000e620000000c00 */
[----:B------:R-:W-:-:S03]  /*0650*/  VIADDMNMX R9, R17, R10, R9, PT ;  /* 0x0000000a11097246 */ /* 0x000fc60003800109 */
[----:B------:R-:W1:Y:S01]  /*0660*/  LDS R21, [R0+0xf00] ;  /* 0x000f000000157984 */ /* 0x000e620000000800 */
[----:B---3--:R-:W-:-:S03]  /*0670*/  VIADDMNMX R9, R18, R11, R9, PT ;  /* 0x0000000b12097246 */ /* 0x008fc60003800109 */
[----:B------:R-:W3:Y:S01]  /*0680*/  LDS R8, [R0+0xf80] ;  /* 0x000f800000087984 */ /* 0x000ee20000000800 */
[----:B----4-:R-:W-:-:S04]  /*0690*/  VIADDMNMX R4, R19, R4, R9, PT ;  /* 0x0000000413047246 */ /* 0x010fc80003800109 */
[----:B-----5:R-:W-:-:S04]  /*06a0*/  VIADDMNMX R4, R20, R5, R4, PT ;  /* 0x0000000514047246 */ /* 0x020fc80003800104 */
[----:B--2---:R-:W-:-:S04]  /*06b0*/  VIADDMNMX R4, R23, R6, R4, PT ;  /* 0x0000000617047246 */ /* 0x004fc80003800104 */
[----:B0-----:R-:W-:-:S04]  /*06c0*/  VIADDMNMX R4, R22, R7, R4, PT ;  /* 0x0000000716047246 */ /* 0x001fc80003800104 */
[----:B-1----:R-:W-:-:S04]  /*06d0*/  VIADDMNMX R3, R3, R12, R4, PT ;  /* 0x0000000c03037246 */ /* 0x002fc80003800104 */
[----:B------:R-:W-:-:S04]  /*06e0*/  VIADDMNMX R3, R24, R13, R3, PT ;  /* 0x0000000d18037246 */ /* 0x000fc80003800103 */
[----:B------:R-:W-:-:S04]  /*06f0*/  VIADDMNMX R3, R21, R14, R3, PT ;  /* 0x0000000e15037246 */ /* 0x000fc80003800103 */
[----:B---3--:R-:W-:-:S05]  /*0700*/  VIADDMNMX R3, R8, R15, R3, PT ;  /* 0x0000000f08037246 */ /* 0x008fca0003800103 */
[----:B------:R-:W-:Y:S01]  /*0710*/  STG.E desc[UR8][R28.64], R3 ;  /* 0x000000031c007986 */ /* 0x000fe2000c101908 */
[----:B------:R-:W-:Y:S05]  /*0720*/  EXIT ;  /* 0x000000000000794d */ /* 0x000fea0003800000 */
.L_x_0:
[----:B------:R-:W-:-:S00]  /*0730*/  BRA `(.L_x_0) ;  /* 0xfffffffc00fc7947 */ /* 0x000fc0000383ffff */
[----:B------:R-:W-:-:S00]  /*0740*/  NOP ;  /* 0x0000000000007918 */ /* 0x000fc00000000000 */
        /* <DEDUP_REMOVED lines=11> */
.L_x_4:


//--------------------- .text._Z6phase2Piii       --------------------------
	.section	.text._Z6phase2Piii,"ax",@progbits
	.align	128
        .global         _Z6phase2Piii
        .type           _Z6phase2Piii,@function
        .size           _Z6phase2Piii,(.L_x_5 - _Z6phase2Piii)
        .other          _Z6phase2Piii,@"STO_CUDA_ENTRY STV_DEFAULT"
_Z6phase2Piii:
.text._Z6phase2Piii:
[----:B------:R-:W-:Y:S01]  /*0000*/  LDC R1, c[0x0][0x37c] ;  /* 0x0000df00ff017b82 */ /* 0x000fe20000000800 */
[----:B------:R-:W0:Y:S07]  /*0010*/  S2R R2, SR_CTAID.X ;  /* 0x0000000000027919 */ /* 0x000e2e0000002500 */
[----:B------:R-:W0:Y:S02]  /*0020*/  LDC R3, c[0x0][0x388] ;  /* 0x0000e200ff037b82 */ /* 0x000e240000000800 */
[----:B0-----:R-:W-:-:S13]  /*0030*/  ISETP.NE.AND P0, PT, R2, R3, PT ;  /* 0x000000030200720c */ /* 0x001fda0003f05270 */
[----:B------:R-:W-:Y:S05]  /*0040*/  @!P0 EXIT ;  /* 0x000000000000894d */ /* 0x000fea0003800000 */
[----:B------:R-:W0:Y:S01]  /*0050*/  S2R R11, SR_TID.Y ;  /* 0x00000000000b7919 */ /* 0x000e220000002200 */
[----:B------:R-:W1:Y:S01]  /*0060*/  S2UR UR7, SR_CTAID.Y ;  /* 0x00000000000779c3 */ /* 0x000e620000002600 */
[----:B------:R-:W2:Y:S01]  /*0070*/  LDCU UR4, c[0x0][0x38c] ;  /* 0x00007180ff0477ac */ /* 0x000ea20008000800 */
[----:B------:R-:W3:Y:S01]  /*0080*/  S2R R10, SR_TID.X ;  /* 0x00000000000a7919 */ /* 0x000ee20000002100 */
[----:B-1----:R-:W-:Y:S01]  /*0090*/  ISETP.NE.AND P0, PT, RZ, UR7, PT ;  /* 0x00000007ff007c0c */ /* 0x002fe2000bf05270 */
[C-C-:B0-----:R-:W-:Y:S02]  /*00a0*/  IMAD R0, R2.reuse, 0x20, R11.reuse ;  /* 0x0000002002007824 */ /* 0x141fe400078e020b */
[C---:B------:R-:W-:Y:S02]  /*00b0*/  IMAD R5, R3.reuse, 0x20, R11 ;  /* 0x0000002003057824 */ /* 0x040fe400078e020b */
[----:B---3--:R-:W-:Y:S01]  /*00c0*/  IMAD R2, R2, 0x20, R10 ;  /* 0x0000002002027824 */ /* 0x008fe200078e020a */
[----:B------:R-:W-:-:S02]  /*00d0*/  LEA R4, R3, R10, 0x5 ;  /* 0x0000000a03047211 */ /* 0x000fc400078e28ff */
[----:B------:R-:W-:Y:S02]  /*00e0*/  SEL R0, R5, R0, !P0 ;  /* 0x0000000005007207 */ /* 0x000fe40004000000 */
[----:B------:R-:W-:-:S04]  /*00f0*/  SEL R7, R2, R4, !P0 ;  /* 0x0000000402077207 */ /* 0x000fc80004000000 */
[----:B------:R-:W-:-:S04]  /*0100*/  VIMNMX R2, PT, PT, R0, R7, !PT ;  /* 0x0000000700027248 */ /* 0x000fc80007fe0100 */
[----:B--2---:R-:W-:-:S13]  /*0110*/  ISETP.GE.AND P0, PT, R2, UR4, PT ;  /* 0x0000000402007c0c */ /* 0x004fda000bf06270 */
[----:B------:R-:W-:Y:S05]  /*0120*/  @P0 EXIT ;  /* 0x000000000000094d */ /* 0x000fea0003800000 */
[----:B------:R-:W0:Y:S01]  /*0130*/  LDC.64 R2, c[0x0][0x380] ;  /* 0x0000e000ff027b82 */ /* 0x000e220000000a00 */
[----:B------:R-:W1:Y:S01]  /*0140*/  LDCU.64 UR8, c[0x0][0x358] ;  /* 0x00006b00ff0877ac */ /* 0x000e620008000a00 */
[----:B------:R-:W-:Y:S02]  /*0150*/  IMAD R5, R5, UR4, R4 ;  /* 0x0000000405057c24 */ /* 0x000fe4000f8e0204 */
[----:B------:R-:W-:Y:S02]  /*0160*/  IMAD R7, R0, UR4, R7 ;  /* 0x0000000400077c24 */ /* 0x000fe4000f8e0207 */
[----:B0-----:R-:W-:-:S04]  /*0170*/  IMAD.WIDE R4, R5, 0x4, R2 ;  /* 0x0000000405047825 */ /* 0x001fc800078e0202 */
[----:B------:R-:W-:Y:S02]  /*0180*/  IMAD.WIDE R2, R7, 0x4, R2 ;  /* 0x0000000407027825 */ /* 0x000fe400078e0202 */
[----:B-1----:R0:W2:Y:S04]  /*0190*/  LDG.E R7, desc[UR8][R4.64] ;  /* 0x0000000804077981 */ /* 0x0020a8000c1e1900 */
[----:B------:R-:W3:Y:S01]  /*01a0*/  LDG.E R9, desc[UR8][R2.64] ;  /* 0x0000000802097981 */ /* 0x000ee2000c1e1900 */
[----:B------:R-:W1:Y:S01]  /*01b0*/  S2UR UR6, SR_CgaCtaId ;  /* 0x00000000000679c3 */ /* 0x000e620000008800 */
[----:B------:R-:W-:Y:S01]  /*01c0*/  UMOV UR4, 0x400 ;  /* 0x0000040000047882 */ /* 0x000fe20000000000 */
[C---:B------:R-:W-:Y:S01]  /*01d0*/  IMAD R0, R11.reuse, 0x20, R10 ;  /* 0x000000200b007824 */ /* 0x040fe200078e020a */
[----:B------:R-:W-:Y:S01]  /*01e0*/  UIADD3 UR5, UPT, UPT, UR4, 0x1000, URZ ;  /* 0x0000100004057890 */ /* 0x000fe2000fffe0ff */
[----:B------:R-:W-:Y:S01]  /*01f0*/  LEA R6, R11, 0x1c, 0x7 ;  /* 0x0000001c0b067811 */ /* 0x000fe200078e38ff */
[----:B0-----:R-:W-:Y:S01]  /*0200*/  IMAD.SHL.U32 R4, R10, 0x4, RZ ;  /* 0x000000040a047824 */ /* 0x001fe200078e00ff */
[----:B-1----:R-:W-:-:S02]  /*0210*/  ULEA UR4, UR6, UR4, 0x18 ;  /* 0x0000000406047291 */ /* 0x002fc4000f8ec0ff */
[----:B------:R-:W-:-:S03]  /*0220*/  ULEA UR5, UR6, UR5, 0x18 ;  /* 0x0000000506057291 */ /* 0x000fc6000f8ec0ff */
[----:B------:R-:W-:Y:S01]  /*0230*/  UMOV UR6, 0x10 ;  /* 0x0000001000067882 */ /* 0x000fe20000000000 */
[C---:B------:R-:W-:Y:S02]  /*0240*/  LEA R8, R0.reuse, UR4, 0x2 ;  /* 0x0000000400087c11 */ /* 0x040fe4000f8e10ff */
[----:B------:R-:W-:-:S03]  /*0250*/  LEA R0, R0, UR5, 0x2 ;  /* 0x0000000500007c11 */ /* 0x000fc6000f8e10ff */
[----:B--2---:R0:W-:Y:S04]  /*0260*/  STS [R8], R7 ;  /* 0x0000000708007388 */ /* 0x0041e80000000800 */
[----:B---3--:R0:W-:Y:S01]  /*0270*/  STS [R0], R9 ;  /* 0x0000000900007388 */ /* 0x0081e20000000800 */
[----:B------:R-:W-:Y:S06]  /*0280*/  BAR.SYNC.DEFER_BLOCKING 0x0 ;  /* 0x0000000000007b1d */ /* 0x000fec0000010000 */
[----:B------:R0:W1:Y:S02]  /*0290*/  LDS R5, [R0] ;  /* 0x0000000000057984 */ /* 0x0000640000000800 */
.L_x_1:
[----:B------:R-:W-:Y:S01]  /*02a0*/  ISETP.NE.AND P0, PT, RZ, UR7, PT ;  /* 0x00000007ff007c0c */ /* 0x000fe2000bf05270 */
[----:B------:R-:W-:-:S04]  /*02b0*/  UIADD3 UR6, UPT, UPT, UR6, 0x20, URZ ;  /* 0x0000002006067890 */ /* 0x000fc8000fffe0ff */
[----:B------:R-:W-:-:S08]  /*02c0*/  UISETP.NE.AND UP0, UPT, UR6, 0x90, UPT ;  /* 0x000000900600788c */ /* 0x000fd0000bf05270 */
[----:B0-----:R-:W-:Y:S04]  /*02d0*/  @!P0 LDS R7, [R6+UR4+-0x1c] ;  /* 0xffffe40406078984 */ /* 0x001fe80008000800 */
[----:B--2---:R-:W0:Y:S04]  /*02e0*/  @!P0 LDS R8, [R4+UR5] ;  /* 0x0000000504088984 */ /* 0x004e280008000800 */
[----:B------:R-:W-:Y:S04]  /*02f0*/  @P0 LDS R9, [R6+UR5+-0x1c] ;  /* 0xffffe40506090984 */ /* 0x000fe80008000800 */
[----:B------:R-:W2:Y:S01]  /*0300*/  @P0 LDS R10, [R4+UR4] ;  /* 0x00000004040a0984 */ /* 0x000ea20008000800 */
[----:B0-----:R-:W-:Y:S01]  /*0310*/  @!P0 IADD3 R7, PT, PT, R7, R8, RZ ;  /* 0x0000000807078210 */ /* 0x001fe20007ffe0ff */
[----:B--2---:R-:W-:Y:S01]  /*0320*/  @P0 IMAD.IADD R7, R9, 0x1, R10 ;  /* 0x0000000109070824 */ /* 0x004fe200078e020a */
[----:B------:R-:W-:-:S04]  /*0330*/  ISETP.NE.AND P0, PT, RZ, UR7, PT ;  /* 0x00000007ff007c0c */ /* 0x000fc8000bf05270 */
[----:B-1----:R-:W-:-:S13]  /*0340*/  ISETP.GE.AND P1, PT, R7, R5, PT ;  /* 0x000000050700720c */ /* 0x002fda0003f26270 */
[----:B------:R-:W-:Y:S01]  /*0350*/  @!P1 STS [R0], R7 ;  /* 0x0000000700009388 */ /* 0x000fe20000000800 */
[----:B------:R-:W-:-:S03]  /*0360*/  @!P1 MOV R5, R7 ;  /* 0x0000000700059202 */ /* 0x000fc60000000f00 */
[----:B------:R-:W-:Y:S04]  /*0370*/  @P0 LDS R8, [R6+UR5+-0x18] ;  /* 0xffffe80506080984 */ /* 0x000fe80008000800 */
[----:B------:R-:W0:Y:S04]  /*0380*/  @P0 LDS R9, [R4+UR4+0x80] ;  /* 0x0000800404090984 */ /* 0x000e280008000800 */
[----:B------:R-:W-:Y:S04]  /*0390*/  @!P0 LDS R10, [R6+UR4+-0x18] ;  /* 0xffffe804060a8984 */ /* 0x000fe80008000800 */
[----:B------:R-:W1:Y:S01]  /*03a0*/  @!P0 LDS R11, [R4+UR5+0x80] ;  /* 0x00008005040b8984 */ /* 0x000e620008000800 */
[----:B0-----:R-:W-:-:S02]  /*03b0*/  @P0 IMAD.IADD R8, R8, 0x1, R9 ;  /* 0x0000000108080824 */ /* 0x001fc400078e0209 */
[----:B-1----:R-:W-:-:S05]  /*03c0*/  @!P0 IMAD.IADD R8, R10, 0x1, R11 ;  /* 0x000000010a088824 */ /* 0x002fca00078e020b */
[----:B------:R-:W-:-:S13]  /*03d0*/  ISETP.GE.AND P1, PT, R8, R5, PT ;  /* 0x000000050800720c */ /* 0x000fda0003f26270 */
        /* <DEDUP_REMOVED lines=47> */
[----:B------:R-:W-:Y:S04]  /*06d0*/  @P0 LDS R8, [R6+UR5] ;  /* 0x0000000506080984 */ /* 0x000fe80008000800 */
[----:B------:R-:W0:Y:S04]  /*06e0*/  @P0 LDS R9, [R4+UR4+0x380] ;  /* 0x0003800404090984 */ /* 0x000e280008000800 */
[----:B------:R1:W-:Y:S04]  /*06f0*/  @!P0 LDS R10, [R6+UR4] ;  /* 0x00000004060a8984 */ /* 0x0003e80008000800 */
[----:B------:R2:W3:Y:S01]  /*0700*/  @!P0 LDS R11, [R4+UR5+0x380] ;  /* 0x00038005040b8984 */ /* 0x0004e20008000800 */
[----:B-1----:R-:W-:Y:S01]  /*0710*/  IADD3 R6, PT, PT, R6, 0x20, RZ ;  /* 0x0000002006067810 */ /* 0x002fe20007ffe0ff */
[----:B--2---:R-:W-:-:S02]  /*0720*/  VIADD R4, R4, 0x400 ;  /* 0x0000040004047836 */ /* 0x004fc40000000000 */
[----:B0-----:R-:W-:Y:S02]  /*0730*/  @P0 IMAD.IADD R8, R8, 0x1, R9 ;  /* 0x0000000108080824 */ /* 0x001fe400078e0209 */
[----:B---3--:R-:W-:-:S05]  /*0740*/  @!P0 IMAD.IADD R8, R10, 0x1, R11 ;  /* 0x000000010a088824 */ /* 0x008fca00078e020b */
[----:B------:R-:W-:-:S13]  /*0750*/  ISETP.GE.AND P0, PT, R8, R5, PT ;  /* 0x000000050800720c */ /* 0x000fda0003f06270 */
[----:B------:R2:W-:Y:S01]  /*0760*/  @!P0 STS [R0], R8 ;  /* 0x0000000800008388 */ /* 0x0005e20000000800 */
[----:B------:R-:W-:Y:S01]  /*0770*/  @!P0 IMAD.MOV.U32 R5, RZ, RZ, R8 ;  /* 0x000000ffff058224 */ /* 0x000fe200078e0008 */
[----:B------:R-:W-:Y:S06]  /*0780*/  BRA.U UP0, `(.L_x_1) ;  /* 0xfffffff900c47547 */ /* 0x000fec000b83ffff */
[----:B------:R-:W-:Y:S01]  /*0790*/  STG.E desc[UR8][R2.64], R5 ;  /* 0x0000000502007986 */ /* 0x000fe2000c101908 */
[----:B------:R-:W-:Y:S05]  /*07a0*/  EXIT ;  /* 0x000000000000794d */ /* 0x000fea0003800000 */
.L_x_2:
        /* <DEDUP_REMOVED lines=13> */
.L_x_5:


//--------------------- .text._Z6phase1Piii       --------------------------
	.section	.text._Z6phase1Piii,"ax",@progbits
	.align	128
        .global         _Z6phase1Piii
        .type           _Z6phase1Piii,@function
        .size           _Z6phase1Piii,(.L_x_6 - _Z6phase1Piii)
        .other          _Z6phase1Piii,@"STO_CUDA_ENTRY STV_DEFAULT"
_Z6phase1Piii:
.text._Z6phase1Piii:
[----:B------:R-:W-:Y:S01]  /*0000*/  LDC R1, c[0x0][0x37c] ;  /* 0x0000df00ff017b82 */ /* 0x000fe20000000800 */
[----:B------:R-:W0:Y:S07]  /*0010*/  S2R R9, SR_TID.Y ;  /* 0x0000000000097919 */ /* 0x000e2e0000002200 */
[----:B------:R-:W0:Y:S01]  /*0020*/  LDC.64 R6, c[0x0][0x388] ;  /* 0x0000e200ff067b82 */ /* 0x000e220000000a00 */
[----:B------:R-:W1:Y:S01]  /*0030*/  S2R R4, SR_TID.X ;  /* 0x0000000000047919 */ /* 0x000e620000002100 */
[----:B0-----:R-:W-:-:S02]  /*0040*/  IMAD R0, R6, 0x20, R9 ;  /* 0x0000002006007824 */ /* 0x001fc400078e0209 */
[----:B-1----:R-:W-:-:S05]  /*0050*/  IMAD R5, R6, 0x20, R4 ;  /* 0x0000002006057824 */ /* 0x002fca00078e0204 */
[----:B------:R-:W-:-:S04]  /*0060*/  VIMNMX R2, PT, PT, R0, R5, !PT ;  /* 0x0000000500027248 */ /* 0x000fc80007fe0100 */
[----:B------:R-:W-:-:S13]  /*0070*/  ISETP.GE.AND P0, PT, R2, R7, PT ;  /* 0x000000070200720c */ /* 0x000fda0003f06270 */
[----:B------:R-:W-:Y:S05]  /*0080*/  @P0 EXIT ;  /* 0x000000000000094d */ /* 0x000fea0003800000 */
[----:B------:R-:W0:Y:S01]  /*0090*/  LDC.64 R2, c[0x0][0x380] ;  /* 0x0000e000ff027b82 */ /* 0x000e220000000a00 */
[----:B------:R-:W1:Y:S01]  /*00a0*/  LDCU.64 UR6, c[0x0][0x358] ;  /* 0x00006b00ff0677ac */ /* 0x000e620008000a00 */
[----:B------:R-:W-:-:S04]  /*00b0*/  IMAD R5, R0, R7, R5 ;  /* 0x0000000700057224 */ /* 0x000fc800078e0205 */
[----:B0-----:R-:W-:-:S05]  /*00c0*/  IMAD.WIDE R2, R5, 0x4, R2 ;  /* 0x0000000405027825 */ /* 0x001fca00078e0202 */
[----:B-1----:R-:W2:Y:S01]  /*00d0*/  LDG.E R7, desc[UR6][R2.64] ;  /* 0x0000000602077981 */ /* 0x002ea2000c1e1900 */
[----:B------:R-:W0:Y:S01]  /*00e0*/  S2UR UR5, SR_CgaCtaId ;  /* 0x00000000000579c3 */ /* 0x000e220000008800 */
[----:B------:R-:W-:Y:S01]  /*00f0*/  UMOV UR4, 0x400 ;  /* 0x0000040000047882 */ /* 0x000fe20000000000 */
[----:B------:R-:W-:Y:S01]  /*0100*/  IMAD R0, R9, 0x20, R4 ;  /* 0x0000002009007824 */ /* 0x000fe200078e0204 */
[----:B0-----:R-:W-:-:S06]  /*0110*/  ULEA UR4, UR5, UR4, 0x18 ;  /* 0x0000000405047291 */ /* 0x001fcc000f8ec0ff */
[----:B------:R-:W-:Y:S02]  /*0120*/  LEA R0, R0, UR4, 0x2 ;  /* 0x0000000400007c11 */ /* 0x000fe4000f8e10ff */
[----:B------:R-:W-:Y:S02]  /*0130*/  LEA R5, R9, UR4, 0x7 ;  /* 0x0000000409057c11 */ /* 0x000fe4000f8e38ff */
[----:B------:R-:W-:Y:S01]  /*0140*/  LEA R4, R4, UR4, 0x2 ;  /* 0x0000000404047c11 */ /* 0x000fe2000f8e10ff */
[----:B--2---:R-:W-:Y:S01]  /*0150*/  STS [R0], R7 ;  /* 0x0000000700007388 */ /* 0x004fe20000000800 */
[----:B------:R-:W-:Y:S06]  /*0160*/  BAR.SYNC.DEFER_BLOCKING 0x0 ;  /* 0x0000000000007b1d */ /* 0x000fec0000010000 */
[----:B------:R-:W-:Y:S04]  /*0170*/  LDS R6, [R5] ;  /* 0x0000000005067984 */ /* 0x000fe80000000800 */
[----:B------:R-:W0:Y:S04]  /*0180*/  LDS R9, [R4] ;  /* 0x0000000004097984 */ /* 0x000e280000000800 */
[----:B------:R-:W1:Y:S01]  /*0190*/  LDS R8, [R0] ;  /* 0x0000000000087984 */ /* 0x000e620000000800 */
[----:B0-----:R-:W-:-:S05]  /*01a0*/  IMAD.IADD R9, R6, 0x1, R9 ;  /* 0x0000000106097824 */ /* 0x001fca00078e0209 */
[----:B-1----:R-:W-:-:S13]  /*01b0*/  ISETP.GE.AND P0, PT, R9, R8, PT ;  /* 0x000000080900720c */ /* 0x002fda0003f06270 */
[----:B------:R-:W-:Y:S01]  /*01c0*/  @!P0 STS [R0], R9 ;  /* 0x0000000900008388 */ /* 0x000fe20000000800 */
[----:B------:R-:W-:Y:S06]  /*01d0*/  BAR.SYNC.DEFER_BLOCKING 0x0 ;  /* 0x0000000000007b1d */ /* 0x000fec0000010000 */
[----:B------:R-:W-:Y:S04]  /*01e0*/  LDS R6, [R5+0x4] ;  /* 0x0000040005067984 */ /* 0x000fe80000000800 */
[----:B------:R-:W0:Y:S04]  /*01f0*/  LDS R11, [R4+0x80] ;  /* 0x00008000040b7984 */ /* 0x000e280000000800 */
        /* <DEDUP_REMOVED lines=215> */
[----:B------:R-:W0:Y:S04]  /*0f70*/  LDS R7, [R0] ;  /* 0x0000000000077984 */ /* 0x000e280000000800 */
[----:B0-----:R-:W-:Y:S01]  /*0f80*/  STG.E desc[UR6][R2.64], R7 ;  /* 0x0000000702007986 */ /* 0x001fe2000c101906 */
[----:B------:R-:W-:Y:S05]  /*0f90*/  EXIT ;  /* 0x000000000000794d */ /* 0x000fea0003800000 */
.L_x_3:
        /* <DEDUP_REMOVED lines=14> */
.L_x_6:


//--------------------- .nv.shared._Z6phase3Piii  --------------------------
	.section	.nv.shared._Z6phase3Piii,"aw",@nobits
	.sectionflags	@""
	.align	4
.nv.shared._Z6phase3Piii:
	.zero		9216


//--------------------- .nv.shared.reserved.0     --------------------------
	.section	.nv.shared.reserved.0,"aw",@nobits
	.weak		__nv_reservedSMEM_offset_0_alias
	.size		__nv_reservedSMEM_offset_0_alias, 0, 64
	.other		__nv_reservedSMEM_offset_0_alias,@"STO_CUDA_RESERVED_SHARED STV_DEFAULT"
__nv_reservedSMEM_offset_0_alias:
	.zero		0
	.zero		64


//--------------------- .nv.shared._Z6phase2Piii  --------------------------
	.section	.nv.shared._Z6phase2Piii,"aw",@nobits
	.sectionflags	@""
	.align	4
.nv.shared._Z6phase2Piii:
	.zero		9216


//--------------------- .nv.shared._Z6phase1Piii  --------------------------
	.section	.nv.shared._Z6phase1Piii,"aw",@nobits
	.sectionflags	@""
	.align	4
.nv.shared._Z6phase1Piii:
	.zero		5120


//--------------------- .nv.constant0._Z6phase3Piii --------------------------
	.section	.nv.constant0._Z6phase3Piii,"a",@progbits
	.sectionflags	@""
	.align	4
.nv.constant0._Z6phase3Piii:
	.zero		912


//--------------------- .nv.constant0._Z6phase2Piii --------------------------
	.section	.nv.constant0._Z6phase2Piii,"a",@progbits
	.sectionflags	@""
	.align	4
.nv.constant0._Z6phase2Piii:
	.zero		912


//--------------------- .nv.constant0._Z6phase1Piii --------------------------
	.section	.nv.constant0._Z6phase1Piii,"a",@progbits
	.sectionflags	@""
	.align	4
.nv.constant0._Z6phase1Piii:
	.zero		912


//--------------------- SYMBOLS --------------------------

	.type		.nv.reservedSmem.offset0,@object
	.size		.nv.reservedSmem.offset0,0x4
	.type		.nv.reservedSmem.cap,@object
	.size		.nv.reservedSmem.cap,0x4
